	.headerflags	@"EF_CUDA_TEXMODE_UNIFIED EF_CUDA_64BIT_ADDRESS EF_CUDA_ACCELERATORS EF_CUDA_SM90 EF_CUDA_VIRTUAL_SM(EF_CUDA_SM90)"
	.elftype	@"ET_EXEC"


//--------------------- .nv.info                  --------------------------
	.section	.nv.info,"",@"SHT_CUDA_INFO"
	.align	4


	//----- nvinfo : EIATTR_REGCOUNT
	.align		4
        /*0000*/ 	.byte	0x04, 0x2f
        /*0002*/ 	.short	(.L_1 - .L_0)
	.align		4
.L_0:
        /*0004*/ 	.word	index@(triton_poi_fused_convolution_leaky_relu_46)
        /*0008*/ 	.word	0x0000001a


	//----- nvinfo : EIATTR_MIN_STACK_SIZE
	.align		4
.L_1:
        /*000c*/ 	.byte	0x04, 0x12
        /*000e*/ 	.short	(.L_3 - .L_2)
	.align		4
.L_2:
        /*0010*/ 	.word	index@(triton_poi_fused_convolution_leaky_relu_46)
        /*0014*/ 	.word	0x00000000


	//----- nvinfo : EIATTR_FRAME_SIZE
	.align		4
.L_3:
        /*0018*/ 	.byte	0x04, 0x11
        /*001a*/ 	.short	(.L_5 - .L_4)
	.align		4
.L_4:
        /*001c*/ 	.word	index@(triton_poi_fused_convolution_leaky_relu_46)
        /*0020*/ 	.word	0x00000000


	//----- nvinfo : EIATTR_MIN_STACK_SIZE
	.align		4
.L_5:
        /*0024*/ 	.byte	0x04, 0x12
        /*0026*/ 	.short	(.L_7 - .L_6)
	.align		4
.L_6:
        /*0028*/ 	.word	index@(triton_poi_fused_convolution_leaky_relu_46)
        /*002c*/ 	.word	0x00000000
.L_7:


//--------------------- .nv.info.triton_poi_fused_convolution_leaky_relu_46 --------------------------
	.section	.nv.info.triton_poi_fused_convolution_leaky_relu_46,"",@"SHT_CUDA_INFO"
	.sectionflags	@""
	.align	4


	//----- nvinfo : EIATTR_CUDA_API_VERSION
	.align		4
        /*0000*/ 	.byte	0x04, 0x37
        /*0002*/ 	.short	(.L_9 - .L_8)
.L_8:
        /*0004*/ 	.word	0x0000007c


	//----- nvinfo : EIATTR_KPARAM_INFO
	.align		4
.L_9:
        /*0008*/ 	.byte	0x04, 0x17
        /*000a*/ 	.short	(.L_11 - .L_10)
.L_10:
        /*000c*/ 	.word	0x00000000
        /*0010*/ 	.short	0x0003
        /*0012*/ 	.short	0x0018
        /*0014*/ 	.byte	0x00, 0xf0, 0x11, 0x00


	//----- nvinfo : EIATTR_KPARAM_INFO
	.align		4
.L_11:
        /*0018*/ 	.byte	0x04, 0x17
        /*001a*/ 	.short	(.L_13 - .L_12)
.L_12:
        /*001c*/ 	.word	0x00000000
        /*0020*/ 	.short	0x0002
        /*0022*/ 	.short	0x0010
        /*0024*/ 	.byte	0x00, 0xf4, 0x21, 0x00


	//----- nvinfo : EIATTR_KPARAM_INFO
	.align		4
.L_13:
        /*0028*/ 	.byte	0x04, 0x17
        /*002a*/ 	.short	(.L_15 - .L_14)
.L_14:
        /*002c*/ 	.word	0x00000000
        /*0030*/ 	.short	0x0001
        /*0032*/ 	.short	0x0008
        /*0034*/ 	.byte	0x00, 0xf4, 0x21, 0x00


	//----- nvinfo : EIATTR_KPARAM_INFO
	.align		4
.L_15:
        /*0038*/ 	.byte	0x04, 0x17
        /*003a*/ 	.short	(.L_17 - .L_16)
.L_16:
        /*003c*/ 	.word	0x00000000
        /*0040*/ 	.short	0x0000
        /*0042*/ 	.short	0x0000
        /*0044*/ 	.byte	0x00, 0xf4, 0x21, 0x00


	//----- nvinfo : EIATTR_SPARSE_MMA_MASK
	.align		4
.L_17:
        /*0048*/ 	.byte	0x03, 0x50
        /*004a*/ 	.short	0x0000


	//----- nvinfo : EIATTR_MAXREG_COUNT
	.align		4
        /*004c*/ 	.byte	0x03, 0x1b
        /*004e*/ 	.short	0x00ff


	//----- nvinfo : EIATTR_EXIT_INSTR_OFFSETS
	.align		4
        /*0050*/ 	.byte	0x04, 0x1c
        /*0052*/ 	.short	(.L_19 - .L_18)


	//   ....[0]....
.L_18:
        /*0054*/ 	.word	0x00000560


	//   ....[1]....
        /*0058*/ 	.word	0x00000580


	//----- nvinfo : EIATTR_REQNTID
	.align		4
.L_19:
        /*005c*/ 	.byte	0x04, 0x10
        /*005e*/ 	.short	(.L_21 - .L_20)
.L_20:
        /*0060*/ 	.word	0x00000080
        /*0064*/ 	.word	0x00000001
        /*0068*/ 	.word	0x00000001


	//----- nvinfo : EIATTR_CBANK_PARAM_SIZE
	.align		4
.L_21:
        /*006c*/ 	.byte	0x03, 0x19
        /*006e*/ 	.short	0x001c


	//----- nvinfo : EIATTR_PARAM_CBANK
	.align		4
        /*0070*/ 	.byte	0x04, 0x0a
        /*0072*/ 	.short	(.L_23 - .L_22)
	.align		4
.L_22:
        /*0074*/ 	.word	index@(.nv.constant0.triton_poi_fused_convolution_leaky_relu_46)
        /*0078*/ 	.short	0x0210
        /*007a*/ 	.short	0x001c


	//----- nvinfo : EIATTR_SW_WAR
	.align		4
.L_23:
        /*007c*/ 	.byte	0x04, 0x36
        /*007e*/ 	.short	(.L_25 - .L_24)
.L_24:
        /*0080*/ 	.word	0x00000008
.L_25:


//--------------------- .nv.callgraph             --------------------------
	.section	.nv.callgraph,"",@"SHT_CUDA_CALLGRAPH"
	.align	4
	.sectionentsize	8
	.align		4
        /*0000*/ 	.word	0x00000000
	.align		4
        /*0004*/ 	.word	0xffffffff
	.align		4
        /*0008*/ 	.word	0x00000000
	.align		4
        /*000c*/ 	.word	0xfffffffe
	.align		4
        /*0010*/ 	.word	0x00000000
	.align		4
        /*0014*/ 	.word	0xfffffffd
	.align		4
        /*0018*/ 	.word	0x00000000
	.align		4
        /*001c*/ 	.word	0xfffffffc


//--------------------- .text.triton_poi_fused_convolution_leaky_relu_46 --------------------------
	.section	.text.triton_poi_fused_convolution_leaky_relu_46,"ax",@progbits
	.align	128
        .global         triton_poi_fused_convolution_leaky_relu_46
        .type           triton_poi_fused_convolution_leaky_relu_46,@function
        .size           triton_poi_fused_convolution_leaky_relu_46,(.L_x_1 - triton_poi_fused_convolution_leaky_relu_46)
        .other          triton_poi_fused_convolution_leaky_relu_46,@"STO_CUDA_ENTRY STV_DEFAULT"
triton_poi_fused_convolution_leaky_relu_46:
.text.triton_poi_fused_convolution_leaky_relu_46:
[----:B------:R-:W0:Y:S02]  /*0000*/  LDC R1, c[0x0][0x28] ;  /* 0x00000a00ff017b82 */ /* 0x000e240000000800 */
[----:B------:R-:W1:Y:S01]  /*0010*/  S2R R0, SR_TID.X ;  /* 0x0000000000007919 */ /* 0x000e620000002100 */
[----:B------:R-:W2:Y:S01]  /*0020*/  LDC.64 R12, c[0x0][0x218] ;  /* 0x00008600ff0c7b82 */ /* 0x000ea20000000a00 */
[----:B------:R-:W-:Y:S01]  /*0030*/  ULDC.64 UR4, c[0x0][0x208] ;  /* 0x0000820000047ab9 */ /* 0x000fe20000000a00 */
[----:B------:R-:W3:Y:S01]  /*0040*/  S2R R3, SR_CTAID.X ;  /* 0x0000000000037919 */ /* 0x000ee20000002500 */
[----:B-1----:R-:W-:-:S05]  /*0050*/  IMAD.SHL.U32 R0, R0, 0x4, RZ ;  /* 0x0000000400007824 */ /* 0x002fca00078e00ff */
[----:B------:R-:W-:-:S05]  /*0060*/  LOP3.LUT R0, R0, 0x1fc, RZ, 0xc0, !PT ;  /* 0x000001fc00007812 */ /* 0x000fca00078ec0ff */
[----:B---3--:R-:W-:-:S04]  /*0070*/  IMAD R0, R3, 0x200, R0 ;  /* 0x0000020003007824 */ /* 0x008fc800078e0200 */
[C---:B------:R-:W-:Y:S01]  /*0080*/  VIADD R2, R0.reuse, 0x1 ;  /* 0x0000000100027836 */ /* 0x040fe20000000000 */
[C---:B------:R-:W-:Y:S01]  /*0090*/  ISETP.GE.AND P0, PT, R0.reuse, 0x8800, PT ;  /* 0x000088000000780c */ /* 0x040fe20003f06270 */
[C---:B------:R-:W-:Y:S02]  /*00a0*/  VIADD R3, R0.reuse, 0x2 ;  /* 0x0000000200037836 */ /* 0x040fe40000000000 */
[----:B------:R-:W-:-:S04]  /*00b0*/  IMAD.HI R5, R0, 0x78787879, RZ ;  /* 0x7878787900057827 */ /* 0x000fc800078e02ff */
[----:B------:R-:W-:Y:S02]  /*00c0*/  VIADD R4, R0, 0x3 ;  /* 0x0000000300047836 */ /* 0x000fe40000000000 */
[----:B------:R-:W-:Y:S01]  /*00d0*/  IMAD.HI R6, R2, 0x78787879, RZ ;  /* 0x7878787902067827 */ /* 0x000fe200078e02ff */
[----:B------:R-:W-:-:S03]  /*00e0*/  SHF.R.U32.HI R2, RZ, 0x1f, R5 ;  /* 0x0000001fff027819 */ /* 0x000fc60000011605 */
[----:B------:R-:W-:Y:S01]  /*00f0*/  IMAD.HI R7, R3, 0x78787879, RZ ;  /* 0x7878787903077827 */ /* 0x000fe200078e02ff */
[----:B------:R-:W-:Y:S02]  /*0100*/  SHF.R.U32.HI R3, RZ, 0x1f, R6 ;  /* 0x0000001fff037819 */ /* 0x000fe40000011606 */
[----:B------:R-:W-:Y:S01]  /*0110*/  LEA.HI.SX32 R2, R5, R2, 0x1d ;  /* 0x0000000205027211 */ /* 0x000fe200078feaff */
[----:B------:R-:W-:Y:S01]  /*0120*/  IMAD.HI R9, R4, 0x78787879, RZ ;  /* 0x7878787904097827 */ /* 0x000fe200078e02ff */
[----:B------:R-:W-:Y:S01]  /*0130*/  SHF.R.U32.HI R8, RZ, 0x1f, R7 ;  /* 0x0000001fff087819 */ /* 0x000fe20000011607 */
[----:B------:R-:W1:Y:S01]  /*0140*/  LDC.64 R4, c[0x0][0x220] ;  /* 0x00008800ff047b82 */ /* 0x000e620000000a00 */
[----:B------:R-:W-:Y:S02]  /*0150*/  LEA.HI.SX32 R3, R6, R3, 0x1d ;  /* 0x0000000306037211 */ /* 0x000fe400078feaff */
[----:B------:R-:W-:Y:S02]  /*0160*/  SHF.R.U32.HI R10, RZ, 0x1f, R9 ;  /* 0x0000001fff0a7819 */ /* 0x000fe40000011609 */
[----:B------:R-:W-:-:S02]  /*0170*/  LEA.HI.SX32 R8, R7, R8, 0x1d ;  /* 0x0000000807087211 */ /* 0x000fc400078feaff */
[----:B------:R-:W-:Y:S01]  /*0180*/  LEA.HI.SX32 R10, R9, R10, 0x1d ;  /* 0x0000000a090a7211 */ /* 0x000fe200078feaff */
[----:B------:R-:W3:Y:S01]  /*0190*/  LDC.64 R6, c[0x0][0x210] ;  /* 0x00008400ff067b82 */ /* 0x000ee20000000a00 */
[----:B------:R-:W-:Y:S02]  /*01a0*/  SHF.R.S32.HI R11, RZ, 0x1f, R8 ;  /* 0x0000001fff0b7819 */ /* 0x000fe40000011408 */
[----:B------:R-:W-:Y:S02]  /*01b0*/  SHF.R.S32.HI R9, RZ, 0x1f, R2 ;  /* 0x0000001fff097819 */ /* 0x000fe40000011402 */
[----:B------:R-:W-:Y:S02]  /*01c0*/  SHF.R.S32.HI R14, RZ, 0x1f, R3 ;  /* 0x0000001fff0e7819 */ /* 0x000fe40000011403 */
[----:B------:R-:W-:Y:S02]  /*01d0*/  SHF.R.S32.HI R15, RZ, 0x1f, R10 ;  /* 0x0000001fff0f7819 */ /* 0x000fe4000001140a */
[----:B------:R-:W-:-:S02]  /*01e0*/  LEA.HI R11, R11, R8, RZ, 0x9 ;  /* 0x000000080b0b7211 */ /* 0x000fc400078f48ff */
[----:B------:R-:W-:Y:S02]  /*01f0*/  LEA.HI R9, R9, R2, RZ, 0x9 ;  /* 0x0000000209097211 */ /* 0x000fe400078f48ff */
[----:B------:R-:W-:Y:S02]  /*0200*/  LEA.HI R14, R14, R3, RZ, 0x9 ;  /* 0x000000030e0e7211 */ /* 0x000fe400078f48ff */
[----:B------:R-:W-:Y:S02]  /*0210*/  LEA.HI R15, R15, R10, RZ, 0x9 ;  /* 0x0000000a0f0f7211 */ /* 0x000fe400078f48ff */
[----:B------:R-:W-:Y:S02]  /*0220*/  LOP3.LUT R11, R11, 0xfffffe00, RZ, 0xc0, !PT ;  /* 0xfffffe000b0b7812 */ /* 0x000fe400078ec0ff */
[----:B------:R-:W-:Y:S02]  /*0230*/  LOP3.LUT R9, R9, 0xfffffe00, RZ, 0xc0, !PT ;  /* 0xfffffe0009097812 */ /* 0x000fe400078ec0ff */
[----:B------:R-:W-:-:S02]  /*0240*/  LOP3.LUT R14, R14, 0xfffffe00, RZ, 0xc0, !PT ;  /* 0xfffffe000e0e7812 */ /* 0x000fc400078ec0ff */
[----:B------:R-:W-:Y:S01]  /*0250*/  LOP3.LUT R15, R15, 0xfffffe00, RZ, 0xc0, !PT ;  /* 0xfffffe000f0f7812 */ /* 0x000fe200078ec0ff */
[----:B------:R-:W-:Y:S01]  /*0260*/  IMAD.IADD R9, R2, 0x1, -R9 ;  /* 0x0000000102097824 */ /* 0x000fe200078e0a09 */
[----:B------:R-:W-:Y:S01]  /*0270*/  IADD3 R11, R8, -R11, RZ ;  /* 0x8000000b080b7210 */ /* 0x000fe20007ffe0ff */
[----:B------:R-:W-:Y:S01]  /*0280*/  IMAD.IADD R17, R3, 0x1, -R14 ;  /* 0x0000000103117824 */ /* 0x000fe200078e0a0e */
[----:B------:R-:W-:Y:S01]  /*0290*/  CS2R R2, SRZ ;  /* 0x0000000000027805 */ /* 0x000fe2000001ff00 */
[----:B------:R-:W-:Y:S02]  /*02a0*/  IMAD.IADD R21, R10, 0x1, -R15 ;  /* 0x000000010a157824 */ /* 0x000fe400078e0a0f */
[----:B-1----:R-:W-:Y:S01]  /*02b0*/  IMAD.WIDE R10, R11, 0x4, R4 ;  /* 0x000000040b0a7825 */ /* 0x002fe200078e0204 */
[----:B------:R-:W-:-:S03]  /*02c0*/  HFMA2.MMA R23, -RZ, RZ, 0, 0 ;  /* 0x00000000ff177435 */ /* 0x000fc600000001ff */
[--C-:B------:R-:W-:Y:S01]  /*02d0*/  IMAD.WIDE R14, R9, 0x4, R4.reuse ;  /* 0x00000004090e7825 */ /* 0x100fe200078e0204 */
[----:B------:R1:W4:Y:S03]  /*02e0*/  @!P0 LDG.E.EL R3, desc[UR4][R10.64] ;  /* 0x000000040a038981 */ /* 0x000326000c2e1900 */
[----:B------:R-:W-:-:S04]  /*02f0*/  IMAD.WIDE R16, R17, 0x4, R4 ;  /* 0x0000000411107825 */ /* 0x000fc800078e0204 */
[----:B------:R-:W-:Y:S01]  /*0300*/  IMAD.WIDE R20, R21, 0x4, R4 ;  /* 0x0000000415147825 */ /* 0x000fe200078e0204 */
[----:B------:R-:W-:Y:S01]  /*0310*/  CS2R R4, SRZ ;  /* 0x0000000000047805 */ /* 0x000fe2000001ff00 */
[----:B------:R-:W5:Y:S02]  /*0320*/  @!P0 LDG.E.EL R23, desc[UR4][R14.64] ;  /* 0x000000040e178981 */ /* 0x000f64000c2e1900 */
[C---:B--2---:R-:W-:Y:S02]  /*0330*/  IMAD.WIDE R12, R0.reuse, 0x4, R12 ;  /* 0x00000004000c7825 */ /* 0x044fe400078e020c */
[----:B------:R-:W2:Y:S02]  /*0340*/  @!P0 LDG.E.EL R2, desc[UR4][R20.64] ;  /* 0x0000000414028981 */ /* 0x000ea4000c2e1900 */
[----:B---3--:R-:W-:Y:S01]  /*0350*/  IMAD.WIDE R18, R0, 0x4, R6 ;  /* 0x0000000400127825 */ /* 0x008fe200078e0206 */
[----:B------:R-:W-:-:S03]  /*0360*/  CS2R R6, SRZ ;  /* 0x0000000000067805 */ /* 0x000fc6000001ff00 */
[----:B------:R-:W-:-:S03]  /*0370*/  IMAD.MOV.U32 R0, RZ, RZ, RZ ;  /* 0x000000ffff007224 */ /* 0x000fc600078e00ff */
[----:B------:R-:W4:Y:S04]  /*0380*/  @!P0 LDG.E.128 R4, desc[UR4][R18.64] ;  /* 0x0000000412048981 */ /* 0x000f28000c1e1d00 */
[----:B------:R-:W3:Y:S01]  /*0390*/  @!P0 LDG.E.EL R0, desc[UR4][R16.64] ;  /* 0x0000000410008981 */ /* 0x000ee2000c2e1900 */
[----:B------:R-:W-:Y:S02]  /*03a0*/  CS2R R8, SRZ ;  /* 0x0000000000087805 */ /* 0x000fe4000001ff00 */
[----:B-1----:R-:W-:-:S06]  /*03b0*/  CS2R R10, SRZ ;  /* 0x00000000000a7805 */ /* 0x002fcc000001ff00 */
[----:B------:R-:W2:Y:S01]  /*03c0*/  @!P0 LDG.E.128 R8, desc[UR4][R12.64] ;  /* 0x000000040c088981 */ /* 0x000ea2000c1e1d00 */
[----:B----4-:R-:W-:Y:S02]  /*03d0*/  FSETP.GT.AND P1, PT, R3, -R6, PT ;  /* 0x800000060300720b */ /* 0x010fe40003f24000 */
[----:B---3--:R-:W-:Y:S02]  /*03e0*/  FSETP.GT.AND P6, PT, R0, -R5, PT ;  /* 0x800000050000720b */ /* 0x008fe40003fc4000 */
[----:B-----5:R-:W-:Y:S02]  /*03f0*/  FSETP.GT.AND P5, PT, R23, -R4, PT ;  /* 0x800000041700720b */ /* 0x020fe40003fa4000 */
[----:B--2---:R-:W-:Y:S01]  /*0400*/  FSETP.GT.AND P4, PT, R2, -R7, PT ;  /* 0x800000070200720b */ /* 0x004fe20003f84000 */
[----:B------:R-:W-:Y:S01]  /*0410*/  FADD R6, R3, R6 ;  /* 0x0000000603067221 */ /* 0x000fe20000000000 */
[----:B------:R-:W-:Y:S01]  /*0420*/  FADD R5, R0, R5 ;  /* 0x0000000500057221 */ /* 0x000fe20000000000 */
[C---:B------:R-:W-:Y:S01]  /*0430*/  FADD R4, R23.reuse, R4 ;  /* 0x0000000417047221 */ /* 0x040fe20000000000 */
[----:B------:R-:W-:-:S03]  /*0440*/  FSETP.GT.AND P3, PT, R23, -R8, PT ;  /* 0x800000081700720b */ /* 0x000fc60003f64000 */
[----:B------:R-:W-:Y:S01]  /*0450*/  @!P1 FMUL R6, R6, 0.10000000149011611938 ;  /* 0x3dcccccd06069820 */ /* 0x000fe20000400000 */
[----:B------:R-:W-:Y:S01]  /*0460*/  FSETP.GT.AND P2, PT, R3, -R10, PT ;  /* 0x8000000a0300720b */ /* 0x000fe20003f44000 */
[----:B------:R-:W-:Y:S01]  /*0470*/  FADD R7, R2, R7 ;  /* 0x0000000702077221 */ /* 0x000fe20000000000 */
[----:B------:R-:W-:Y:S01]  /*0480*/  FSETP.GT.AND P1, PT, R0, -R9, PT ;  /* 0x800000090000720b */ /* 0x000fe20003f24000 */
[----:B------:R-:W-:Y:S01]  /*0490*/  @!P6 FMUL R5, R5, 0.10000000149011611938 ;  /* 0x3dcccccd0505e820 */ /* 0x000fe20000400000 */
[----:B------:R-:W-:Y:S01]  /*04a0*/  FSETP.GT.AND P6, PT, R2, -R11, PT ;  /* 0x8000000b0200720b */ /* 0x000fe20003fc4000 */
[----:B------:R-:W-:Y:S01]  /*04b0*/  @!P5 FMUL R4, R4, 0.10000000149011611938 ;  /* 0x3dcccccd0404d820 */ /* 0x000fe20000400000 */
[----:B------:R-:W-:Y:S01]  /*04c0*/  @!P4 FMUL R7, R7, 0.10000000149011611938 ;  /* 0x3dcccccd0707c820 */ /* 0x000fe20000400000 */
[----:B------:R-:W-:Y:S01]  /*04d0*/  FADD R8, R8, R23 ;  /* 0x0000001708087221 */ /* 0x000fe20000000000 */
[----:B------:R-:W-:Y:S01]  /*04e0*/  FADD R10, R10, R3 ;  /* 0x000000030a0a7221 */ /* 0x000fe20000000000 */
[----:B------:R-:W-:Y:S01]  /*04f0*/  FADD R9, R9, R0 ;  /* 0x0000000009097221 */ /* 0x000fe20000000000 */
[----:B------:R-:W-:Y:S01]  /*0500*/  FADD R11, R11, R2 ;  /* 0x000000020b0b7221 */ /* 0x000fe20000000000 */
[----:B------:R1:W-:Y:S01]  /*0510*/  @!P0 STG.E.128 desc[UR4][R18.64], R4 ;  /* 0x0000000412008986 */ /* 0x0003e2000c101d04 */
[----:B------:R-:W-:Y:S01]  /*0520*/  @!P3 FMUL R8, R8, 0.10000000149011611938 ;  /* 0x3dcccccd0808b820 */ /* 0x000fe20000400000 */
[----:B------:R-:W-:-:S02]  /*0530*/  @!P2 FMUL R10, R10, 0.10000000149011611938 ;  /* 0x3dcccccd0a0aa820 */ /* 0x000fc40000400000 */
[----:B------:R-:W-:Y:S02]  /*0540*/  @!P1 FMUL R9, R9, 0.10000000149011611938 ;  /* 0x3dcccccd09099820 */ /* 0x000fe40000400000 */
[----:B------:R-:W-:Y:S01]  /*0550*/  @!P6 FMUL R11, R11, 0.10000000149011611938 ;  /* 0x3dcccccd0b0be820 */ /* 0x000fe20000400000 */
[----:B------:R-:W-:Y:S06]  /*0560*/  @P0 EXIT ;  /* 0x000000000000094d */ /* 0x000fec0003800000 */
[----:B------:R-:W-:Y:S01]  /*0570*/  STG.E.128 desc[UR4][R12.64], R8 ;  /* 0x000000080c007986 */ /* 0x000fe2000c101d04 */
[----:B------:R-:W-:Y:S05]  /*0580*/  EXIT ;  /* 0x000000000000794d */ /* 0x000fea0003800000 */
.L_x_0:
[----:B------:R-:W-:-:S00]  /*0590*/  BRA `(.L_x_0) ;  /* 0xfffffffc00fc7947 */ /* 0x000fc0000383ffff */
[----:B------:R-:W-:-:S00]  /*05a0*/  NOP ;  /* 0x0000000000007918 */ /* 0x000fc00000000000 */
        /* <DEDUP_REMOVED lines=13> */
.L_x_1:


//--------------------- .nv.constant0.triton_poi_fused_convolution_leaky_relu_46 --------------------------
	.section	.nv.constant0.triton_poi_fused_convolution_leaky_relu_46,"a",@progbits
	.sectionflags	@""
	.align	4
.nv.constant0.triton_poi_fused_convolution_leaky_relu_46:
	.zero		556
